//
// Generated by NVIDIA NVVM Compiler
//
// Compiler Build ID: CL-36424714
// Cuda compilation tools, release 13.0, V13.0.88
// Based on NVVM 20.0.0
//

.version 9.0
.target sm_100
.address_size 64

	// .globl	_Z6gatherIfEvPKT_PKyPS0_iii

.visible .entry _Z6gatherIfEvPKT_PKyPS0_iii(
	.param .u64 .ptr .align 1 _Z6gatherIfEvPKT_PKyPS0_iii_param_0,
	.param .u64 .ptr .align 1 _Z6gatherIfEvPKT_PKyPS0_iii_param_1,
	.param .u64 .ptr .align 1 _Z6gatherIfEvPKT_PKyPS0_iii_param_2,
	.param .u32 _Z6gatherIfEvPKT_PKyPS0_iii_param_3,
	.param .u32 _Z6gatherIfEvPKT_PKyPS0_iii_param_4,
	.param .u32 _Z6gatherIfEvPKT_PKyPS0_iii_param_5
)
{
	.reg .pred 	%p<11>;
	.reg .b32 	%r<53>;
	.reg .b32 	%f<6>;
	.reg .b64 	%rd<22>;

	ld.param.u64 	%rd7, [_Z6gatherIfEvPKT_PKyPS0_iii_param_0];
	ld.param.u64 	%rd8, [_Z6gatherIfEvPKT_PKyPS0_iii_param_1];
	ld.param.u64 	%rd9, [_Z6gatherIfEvPKT_PKyPS0_iii_param_2];
	ld.param.u32 	%r25, [_Z6gatherIfEvPKT_PKyPS0_iii_param_3];
	ld.param.u32 	%r27, [_Z6gatherIfEvPKT_PKyPS0_iii_param_4];
	ld.param.u32 	%r26, [_Z6gatherIfEvPKT_PKyPS0_iii_param_5];
	cvta.to.global.u64 	%rd1, %rd9;
	cvta.to.global.u64 	%rd2, %rd7;
	cvta.to.global.u64 	%rd10, %rd8;
	mov.u32 	%r28, %ctaid.x;
	mov.u32 	%r29, %ctaid.y;
	mov.u32 	%r30, %nctaid.x;
	mad.lo.s32 	%r31, %r29, %r30, %r28;
	mul.lo.s32 	%r1, %r26, %r31;
	mul.wide.u32 	%rd11, %r28, 8;
	add.s64 	%rd12, %rd10, %rd11;
	ld.global.u32 	%r32, [%rd12];
	mad.lo.s32 	%r33, %r27, %r29, %r32;
	mul.lo.s32 	%r2, %r33, %r26;
	mov.u32 	%r49, %tid.x;
	setp.ge.s32 	%p1, %r49, %r26;
	@%p1 bra 	$L__BB0_17;
	not.b32 	%r34, %r49;
	add.s32 	%r4, %r26, %r34;
	and.b32  	%r35, %r4, 384;
	setp.eq.s32 	%p2, %r35, 384;
	@%p2 bra 	$L__BB0_6;
	shr.u32 	%r36, %r4, 7;
	add.s32 	%r37, %r36, 1;
	and.b32  	%r38, %r37, 3;
	add.s32 	%r48, %r49, %r2;
	add.s32 	%r47, %r49, %r1;
	neg.s32 	%r46, %r38;
	shl.b32 	%r39, %r37, 7;
	and.b32  	%r40, %r39, 384;
	add.s32 	%r49, %r49, %r40;
$L__BB0_3:
	.pragma "nounroll";
	mul.wide.s32 	%rd13, %r48, 4;
	add.s64 	%rd3, %rd2, %rd13;
	mul.wide.s32 	%rd14, %r47, 4;
	add.s64 	%rd4, %rd1, %rd14;
	setp.ge.s32 	%p3, %r47, %r25;
	@%p3 bra 	$L__BB0_5;
	ld.global.f32 	%f1, [%rd3];
	st.global.f32 	[%rd4], %f1;
$L__BB0_5:
	add.s32 	%r48, %r48, 128;
	add.s32 	%r47, %r47, 128;
	add.s32 	%r46, %r46, 1;
	setp.ne.s32 	%p4, %r46, 0;
	@%p4 bra 	$L__BB0_3;
$L__BB0_6:
	setp.lt.u32 	%p5, %r4, 384;
	@%p5 bra 	$L__BB0_17;
	add.s32 	%r52, %r49, 256;
	add.s32 	%r51, %r49, %r2;
	add.s32 	%r50, %r49, %r1;
	cvt.s64.s32 	%rd18, %r2;
$L__BB0_8:
	setp.ge.s32 	%p6, %r50, %r25;
	mul.wide.s32 	%rd15, %r50, 4;
	add.s64 	%rd5, %rd1, %rd15;
	@%p6 bra 	$L__BB0_10;
	mul.wide.s32 	%rd16, %r51, 4;
	add.s64 	%rd17, %rd2, %rd16;
	ld.global.f32 	%f2, [%rd17];
	st.global.f32 	[%rd5], %f2;
$L__BB0_10:
	add.s32 	%r41, %r50, 128;
	setp.ge.s32 	%p7, %r41, %r25;
	add.s32 	%r42, %r52, -256;
	cvt.s64.s32 	%rd19, %r42;
	add.s64 	%rd20, %rd19, %rd18;
	shl.b64 	%rd21, %rd20, 2;
	add.s64 	%rd6, %rd2, %rd21;
	@%p7 bra 	$L__BB0_12;
	ld.global.f32 	%f3, [%rd6+512];
	st.global.f32 	[%rd5+512], %f3;
$L__BB0_12:
	add.s32 	%r43, %r50, 256;
	setp.ge.s32 	%p8, %r43, %r25;
	@%p8 bra 	$L__BB0_14;
	ld.global.f32 	%f4, [%rd6+1024];
	st.global.f32 	[%rd5+1024], %f4;
$L__BB0_14:
	add.s32 	%r44, %r50, 384;
	setp.ge.s32 	%p9, %r44, %r25;
	@%p9 bra 	$L__BB0_16;
	ld.global.f32 	%f5, [%rd6+1536];
	st.global.f32 	[%rd5+1536], %f5;
$L__BB0_16:
	add.s32 	%r22, %r52, 512;
	add.s32 	%r45, %r52, 256;
	add.s32 	%r51, %r51, 512;
	add.s32 	%r50, %r50, 512;
	setp.lt.s32 	%p10, %r45, %r26;
	mov.u32 	%r52, %r22;
	@%p10 bra 	$L__BB0_8;
$L__BB0_17:
	ret;

}
	// .globl	_Z6gatherI6__halfEvPKT_PKyPS1_iii
.visible .entry _Z6gatherI6__halfEvPKT_PKyPS1_iii(
	.param .u64 .ptr .align 1 _Z6gatherI6__halfEvPKT_PKyPS1_iii_param_0,
	.param .u64 .ptr .align 1 _Z6gatherI6__halfEvPKT_PKyPS1_iii_param_1,
	.param .u64 .ptr .align 1 _Z6gatherI6__halfEvPKT_PKyPS1_iii_param_2,
	.param .u32 _Z6gatherI6__halfEvPKT_PKyPS1_iii_param_3,
	.param .u32 _Z6gatherI6__halfEvPKT_PKyPS1_iii_param_4,
	.param .u32 _Z6gatherI6__halfEvPKT_PKyPS1_iii_param_5
)
{
	.reg .pred 	%p<11>;
	.reg .b16 	%rs<6>;
	.reg .b32 	%r<53>;
	.reg .b64 	%rd<22>;

	ld.param.u64 	%rd7, [_Z6gatherI6__halfEvPKT_PKyPS1_iii_param_0];
	ld.param.u64 	%rd8, [_Z6gatherI6__halfEvPKT_PKyPS1_iii_param_1];
	ld.param.u64 	%rd9, [_Z6gatherI6__halfEvPKT_PKyPS1_iii_param_2];
	ld.param.u32 	%r25, [_Z6gatherI6__halfEvPKT_PKyPS1_iii_param_3];
	ld.param.u32 	%r27, [_Z6gatherI6__halfEvPKT_PKyPS1_iii_param_4];
	ld.param.u32 	%r26, [_Z6gatherI6__halfEvPKT_PKyPS1_iii_param_5];
	cvta.to.global.u64 	%rd1, %rd9;
	cvta.to.global.u64 	%rd2, %rd7;
	cvta.to.global.u64 	%rd10, %rd8;
	mov.u32 	%r28, %ctaid.x;
	mov.u32 	%r29, %ctaid.y;
	mov.u32 	%r30, %nctaid.x;
	mad.lo.s32 	%r31, %r29, %r30, %r28;
	mul.lo.s32 	%r1, %r26, %r31;
	mul.wide.u32 	%rd11, %r28, 8;
	add.s64 	%rd12, %rd10, %rd11;
	ld.global.u32 	%r32, [%rd12];
	mad.lo.s32 	%r33, %r27, %r29, %r32;
	mul.lo.s32 	%r2, %r33, %r26;
	mov.u32 	%r49, %tid.x;
	setp.ge.s32 	%p1, %r49, %r26;
	@%p1 bra 	$L__BB1_17;
	not.b32 	%r34, %r49;
	add.s32 	%r4, %r26, %r34;
	and.b32  	%r35, %r4, 384;
	setp.eq.s32 	%p2, %r35, 384;
	@%p2 bra 	$L__BB1_6;
	shr.u32 	%r36, %r4, 7;
	add.s32 	%r37, %r36, 1;
	and.b32  	%r38, %r37, 3;
	add.s32 	%r48, %r49, %r2;
	add.s32 	%r47, %r49, %r1;
	neg.s32 	%r46, %r38;
	shl.b32 	%r39, %r37, 7;
	and.b32  	%r40, %r39, 384;
	add.s32 	%r49, %r49, %r40;
$L__BB1_3:
	.pragma "nounroll";
	mul.wide.s32 	%rd13, %r48, 2;
	add.s64 	%rd3, %rd2, %rd13;
	mul.wide.s32 	%rd14, %r47, 2;
	add.s64 	%rd4, %rd1, %rd14;
	setp.ge.s32 	%p3, %r47, %r25;
	@%p3 bra 	$L__BB1_5;
	ld.global.u16 	%rs1, [%rd3];
	st.global.u16 	[%rd4], %rs1;
$L__BB1_5:
	add.s32 	%r48, %r48, 128;
	add.s32 	%r47, %r47, 128;
	add.s32 	%r46, %r46, 1;
	setp.ne.s32 	%p4, %r46, 0;
	@%p4 bra 	$L__BB1_3;
$L__BB1_6:
	setp.lt.u32 	%p5, %r4, 384;
	@%p5 bra 	$L__BB1_17;
	add.s32 	%r52, %r49, 256;
	add.s32 	%r51, %r49, %r2;
	add.s32 	%r50, %r49, %r1;
	cvt.s64.s32 	%rd18, %r2;
$L__BB1_8:
	setp.ge.s32 	%p6, %r50, %r25;
	mul.wide.s32 	%rd15, %r50, 2;
	add.s64 	%rd5, %rd1, %rd15;
	@%p6 bra 	$L__BB1_10;
	mul.wide.s32 	%rd16, %r51, 2;
	add.s64 	%rd17, %rd2, %rd16;
	ld.global.u16 	%rs2, [%rd17];
	st.global.u16 	[%rd5], %rs2;
$L__BB1_10:
	add.s32 	%r41, %r50, 128;
	setp.ge.s32 	%p7, %r41, %r25;
	add.s32 	%r42, %r52, -256;
	cvt.s64.s32 	%rd19, %r42;
	add.s64 	%rd20, %rd19, %rd18;
	shl.b64 	%rd21, %rd20, 1;
	add.s64 	%rd6, %rd2, %rd21;
	@%p7 bra 	$L__BB1_12;
	ld.global.u16 	%rs3, [%rd6+256];
	st.global.u16 	[%rd5+256], %rs3;
$L__BB1_12:
	add.s32 	%r43, %r50, 256;
	setp.ge.s32 	%p8, %r43, %r25;
	@%p8 bra 	$L__BB1_14;
	ld.global.u16 	%rs4, [%rd6+512];
	st.global.u16 	[%rd5+512], %rs4;
$L__BB1_14:
	add.s32 	%r44, %r50, 384;
	setp.ge.s32 	%p9, %r44, %r25;
	@%p9 bra 	$L__BB1_16;
	ld.global.u16 	%rs5, [%rd6+768];
	st.global.u16 	[%rd5+768], %rs5;
$L__BB1_16:
	add.s32 	%r22, %r52, 512;
	add.s32 	%r45, %r52, 256;
	add.s32 	%r51, %r51, 512;
	add.s32 	%r50, %r50, 512;
	setp.lt.s32 	%p10, %r45, %r26;
	mov.u32 	%r52, %r22;
	@%p10 bra 	$L__BB1_8;
$L__BB1_17:
	ret;

}


// ===== COMPILED SASS (sm_100) =====

	.target	sm_100

	.elftype	@"ET_EXEC"


//--------------------- .note.nv.tkinfo           --------------------------
	.section	.note.nv.tkinfo,"",@"SHT_NOTE"
	.sectionflags	@"SHF_NOTE_NV_TKINFO"
	.tkinfo
        /*0018*/ 	.word	0x00000002
        /*0030*/ 	.string	""
        /*0030*/ 	.string	"ptxas"
        /*0030*/ 	.string	"Cuda compilation tools, release 13.0, V13.0.88"
        /*0030*/ 	.string	"Build cuda_13.0.r13.0/compiler.36424714_0"
        /*0030*/ 	.string	"-arch sm_100 -m 64 "



//--------------------- .note.nv.cuinfo           --------------------------
	.section	.note.nv.cuinfo,"",@"SHT_NOTE"
	.sectionflags	@"SHF_NOTE_NV_CUINFO"
        /*0018*/ 	.short	0x0002
        /*001a*/ 	.short	0x0064
        /*001c*/ 	.short	0x0082
	.zero		2


//--------------------- .nv.info                  --------------------------
	.section	.nv.info,"",@"SHT_CUDA_INFO"
	.align	4


	//----- nvinfo : EIATTR_REGCOUNT
	.align		4
        /*0000*/ 	.byte	0x04, 0x2f
        /*0002*/ 	.short	(.L_1 - .L_0)
	.align		4
.L_0:
        /*0004*/ 	.word	index@(_Z6gatherIfEvPKT_PKyPS0_iii)
        /*0008*/ 	.word	0x00000016


	//----- nvinfo : EIATTR_FRAME_SIZE
	.align		4
.L_1:
        /*000c*/ 	.byte	0x04, 0x11
        /*000e*/ 	.short	(.L_3 - .L_2)
	.align		4
.L_2:
        /*0010*/ 	.word	index@(_Z6gatherIfEvPKT_PKyPS0_iii)
        /*0014*/ 	.word	0x00000000


	//----- nvinfo : EIATTR_REGCOUNT
	.align		4
.L_3:
        /*0018*/ 	.byte	0x04, 0x2f
        /*001a*/ 	.short	(.L_5 - .L_4)
	.align		4
.L_4:
        /*001c*/ 	.word	index@(_Z6gatherI6__halfEvPKT_PKyPS1_iii)
        /*0020*/ 	.word	0x00000016


	//----- nvinfo : EIATTR_FRAME_SIZE
	.align		4
.L_5:
        /*0024*/ 	.byte	0x04, 0x11
        /*0026*/ 	.short	(.L_7 - .L_6)
	.align		4
.L_6:
        /*0028*/ 	.word	index@(_Z6gatherI6__halfEvPKT_PKyPS1_iii)
        /*002c*/ 	.word	0x00000000


	//----- nvinfo : EIATTR_MIN_STACK_SIZE
	.align		4
.L_7:
        /*0030*/ 	.byte	0x04, 0x12
        /*0032*/ 	.short	(.L_9 - .L_8)
	.align		4
.L_8:
        /*0034*/ 	.word	index@(_Z6gatherI6__halfEvPKT_PKyPS1_iii)
        /*0038*/ 	.word	0x00000000


	//----- nvinfo : EIATTR_MIN_STACK_SIZE
	.align		4
.L_9:
        /*003c*/ 	.byte	0x04, 0x12
        /*003e*/ 	.short	(.L_11 - .L_10)
	.align		4
.L_10:
        /*0040*/ 	.word	index@(_Z6gatherIfEvPKT_PKyPS0_iii)
        /*0044*/ 	.word	0x00000000
.L_11:


//--------------------- .nv.compat                --------------------------
	.section	.nv.compat,"",@"SHT_CUDA_COMPAT_INFO"
	.align	4
        /*0000*/ 	.byte	0x02, 0x09, 0x00, 0x00, 0x02, 0x02, 0x01, 0x00, 0x02, 0x05, 0x05, 0x00, 0x03, 0x07, 0x01, 0x01
        /*0010*/ 	.byte	0x02, 0x03, 0x00, 0x00, 0x02, 0x06, 0x01, 0x00, 0x04, 0x0b, 0x08, 0x00, 0x09, 0x00, 0x00, 0x00
        /*0020*/ 	.byte	0x00, 0x00, 0x00, 0x00


//--------------------- .nv.info._Z6gatherI6__halfEvPKT_PKyPS1_iii --------------------------
	.section	.nv.info._Z6gatherI6__halfEvPKT_PKyPS1_iii,"",@"SHT_CUDA_INFO"
	.sectionflags	@""
	.align	4


	//----- nvinfo : EIATTR_CUDA_API_VERSION
	.align		4
        /*0000*/ 	.byte	0x04, 0x37
        /*0002*/ 	.short	(.L_13 - .L_12)
.L_12:
        /*0004*/ 	.word	0x00000082


	//----- nvinfo : EIATTR_KPARAM_INFO
	.align		4
.L_13:
        /*0008*/ 	.byte	0x04, 0x17
        /*000a*/ 	.short	(.L_15 - .L_14)
.L_14:
        /*000c*/ 	.word	0x00000000
        /*0010*/ 	.short	0x0005
        /*0012*/ 	.short	0x0020
        /*0014*/ 	.byte	0x00, 0xf0, 0x11, 0x00


	//----- nvinfo : EIATTR_KPARAM_INFO
	.align		4
.L_15:
        /*0018*/ 	.byte	0x04, 0x17
        /*001a*/ 	.short	(.L_17 - .L_16)
.L_16:
        /*001c*/ 	.word	0x00000000
        /*0020*/ 	.short	0x0004
        /*0022*/ 	.short	0x001c
        /*0024*/ 	.byte	0x00, 0xf0, 0x11, 0x00


	//----- nvinfo : EIATTR_KPARAM_INFO
	.align		4
.L_17:
        /*0028*/ 	.byte	0x04, 0x17
        /*002a*/ 	.short	(.L_19 - .L_18)
.L_18:
        /*002c*/ 	.word	0x00000000
        /*0030*/ 	.short	0x0003
        /*0032*/ 	.short	0x0018
        /*0034*/ 	.byte	0x00, 0xf0, 0x11, 0x00


	//----- nvinfo : EIATTR_KPARAM_INFO
	.align		4
.L_19:
        /*0038*/ 	.byte	0x04, 0x17
        /*003a*/ 	.short	(.L_21 - .L_20)
.L_20:
        /*003c*/ 	.word	0x00000000
        /*0040*/ 	.short	0x0002
        /*0042*/ 	.short	0x0010
        /*0044*/ 	.byte	0x00, 0xf5, 0x21, 0x00


	//----- nvinfo : EIATTR_KPARAM_INFO
	.align		4
.L_21:
        /*0048*/ 	.byte	0x04, 0x17
        /*004a*/ 	.short	(.L_23 - .L_22)
.L_22:
        /*004c*/ 	.word	0x00000000
        /*0050*/ 	.short	0x0001
        /*0052*/ 	.short	0x0008
        /*0054*/ 	.byte	0x00, 0xf5, 0x21, 0x00


	//----- nvinfo : EIATTR_KPARAM_INFO
	.align		4
.L_23:
        /*0058*/ 	.byte	0x04, 0x17
        /*005a*/ 	.short	(.L_25 - .L_24)
.L_24:
        /*005c*/ 	.word	0x00000000
        /*0060*/ 	.short	0x0000
        /*0062*/ 	.short	0x0000
        /*0064*/ 	.byte	0x00, 0xf5, 0x21, 0x00


	//----- nvinfo : EIATTR_SPARSE_MMA_MASK
	.align		4
.L_25:
        /*0068*/ 	.byte	0x03, 0x50
        /*006a*/ 	.short	0x0000


	//----- nvinfo : EIATTR_MAXREG_COUNT
	.align		4
        /*006c*/ 	.byte	0x03, 0x1b
        /*006e*/ 	.short	0x00ff


	//----- nvinfo : EIATTR_MERCURY_ISA_VERSION
	.align		4
        /*0070*/ 	.byte	0x03, 0x5f
        /*0072*/ 	.short	0x0101


	//----- nvinfo : EIATTR_VRC_CTA_INIT_COUNT
	.align		4
        /*0074*/ 	.byte	0x02, 0x4a
	.zero		1
	.zero		1


	//----- nvinfo : EIATTR_EXIT_INSTR_OFFSETS
	.align		4
        /*0078*/ 	.byte	0x04, 0x1c
        /*007a*/ 	.short	(.L_27 - .L_26)


	//   ....[0]....
.L_26:
        /*007c*/ 	.word	0x000000e0


	//   ....[1]....
        /*0080*/ 	.word	0x000002d0


	//   ....[2]....
        /*0084*/ 	.word	0x000005a0


	//----- nvinfo : EIATTR_CRS_STACK_SIZE
	.align		4
.L_27:
        /*0088*/ 	.byte	0x04, 0x1e
        /*008a*/ 	.short	(.L_29 - .L_28)
.L_28:
        /*008c*/ 	.word	0x00000000


	//----- nvinfo : EIATTR_CBANK_PARAM_SIZE
	.align		4
.L_29:
        /*0090*/ 	.byte	0x03, 0x19
        /*0092*/ 	.short	0x0024


	//----- nvinfo : EIATTR_PARAM_CBANK
	.align		4
        /*0094*/ 	.byte	0x04, 0x0a
        /*0096*/ 	.short	(.L_31 - .L_30)
	.align		4
.L_30:
        /*0098*/ 	.word	index@(.nv.constant0._Z6gatherI6__halfEvPKT_PKyPS1_iii)
        /*009c*/ 	.short	0x0380
        /*009e*/ 	.short	0x0024


	//----- nvinfo : EIATTR_SW_WAR
	.align		4
.L_31:
        /*00a0*/ 	.byte	0x04, 0x36
        /*00a2*/ 	.short	(.L_33 - .L_32)
.L_32:
        /*00a4*/ 	.word	0x00000008
.L_33:


//--------------------- .nv.info._Z6gatherIfEvPKT_PKyPS0_iii --------------------------
	.section	.nv.info._Z6gatherIfEvPKT_PKyPS0_iii,"",@"SHT_CUDA_INFO"
	.sectionflags	@""
	.align	4


	//----- nvinfo : EIATTR_CUDA_API_VERSION
	.align		4
        /*0000*/ 	.byte	0x04, 0x37
        /*0002*/ 	.short	(.L_35 - .L_34)
.L_34:
        /*0004*/ 	.word	0x00000082


	//----- nvinfo : EIATTR_KPARAM_INFO
	.align		4
.L_35:
        /*0008*/ 	.byte	0x04, 0x17
        /*000a*/ 	.short	(.L_37 - .L_36)
.L_36:
        /*000c*/ 	.word	0x00000000
        /*0010*/ 	.short	0x0005
        /*0012*/ 	.short	0x0020
        /*0014*/ 	.byte	0x00, 0xf0, 0x11, 0x00


	//----- nvinfo : EIATTR_KPARAM_INFO
	.align		4
.L_37:
        /*0018*/ 	.byte	0x04, 0x17
        /*001a*/ 	.short	(.L_39 - .L_38)
.L_38:
        /*001c*/ 	.word	0x00000000
        /*0020*/ 	.short	0x0004
        /*0022*/ 	.short	0x001c
        /*0024*/ 	.byte	0x00, 0xf0, 0x11, 0x00


	//----- nvinfo : EIATTR_KPARAM_INFO
	.align		4
.L_39:
        /*0028*/ 	.byte	0x04, 0x17
        /*002a*/ 	.short	(.L_41 - .L_40)
.L_40:
        /*002c*/ 	.word	0x00000000
        /*0030*/ 	.short	0x0003
        /*0032*/ 	.short	0x0018
        /*0034*/ 	.byte	0x00, 0xf0, 0x11, 0x00


	//----- nvinfo : EIATTR_KPARAM_INFO
	.align		4
.L_41:
        /*0038*/ 	.byte	0x04, 0x17
        /*003a*/ 	.short	(.L_43 - .L_42)
.L_42:
        /*003c*/ 	.word	0x00000000
        /*0040*/ 	.short	0x0002
        /*0042*/ 	.short	0x0010
        /*0044*/ 	.byte	0x00, 0xf5, 0x21, 0x00


	//----- nvinfo : EIATTR_KPARAM_INFO
	.align		4
.L_43:
        /*0048*/ 	.byte	0x04, 0x17
        /*004a*/ 	.short	(.L_45 - .L_44)
.L_44:
        /*004c*/ 	.word	0x00000000
        /*0050*/ 	.short	0x0001
        /*0052*/ 	.short	0x0008
        /*0054*/ 	.byte	0x00, 0xf5, 0x21, 0x00


	//----- nvinfo : EIATTR_KPARAM_INFO
	.align		4
.L_45:
        /*0058*/ 	.byte	0x04, 0x17
        /*005a*/ 	.short	(.L_47 - .L_46)
.L_46:
        /*005c*/ 	.word	0x00000000
        /*0060*/ 	.short	0x0000
        /*0062*/ 	.short	0x0000
        /*0064*/ 	.byte	0x00, 0xf5, 0x21, 0x00


	//----- nvinfo : EIATTR_SPARSE_MMA_MASK
	.align		4
.L_47:
        /*0068*/ 	.byte	0x03, 0x50
        /*006a*/ 	.short	0x0000


	//----- nvinfo : EIATTR_MAXREG_COUNT
	.align		4
        /*006c*/ 	.byte	0x03, 0x1b
        /*006e*/ 	.short	0x00ff


	//----- nvinfo : EIATTR_MERCURY_ISA_VERSION
	.align		4
        /*0070*/ 	.byte	0x03, 0x5f
        /*0072*/ 	.short	0x0101


	//----- nvinfo : EIATTR_VRC_CTA_INIT_COUNT
	.align		4
        /*0074*/ 	.byte	0x02, 0x4a
	.zero		1
	.zero		1


	//----- nvinfo : EIATTR_EXIT_INSTR_OFFSETS
	.align		4
        /*0078*/ 	.byte	0x04, 0x1c
        /*007a*/ 	.short	(.L_49 - .L_48)


	//   ....[0]....
.L_48:
        /*007c*/ 	.word	0x000000e0


	//   ....[1]....
        /*0080*/ 	.word	0x000002d0


	//   ....[2]....
        /*0084*/ 	.word	0x000005a0


	//----- nvinfo : EIATTR_CRS_STACK_SIZE
	.align		4
.L_49:
        /*0088*/ 	.byte	0x04, 0x1e
        /*008a*/ 	.short	(.L_51 - .L_50)
.L_50:
        /*008c*/ 	.word	0x00000000


	//----- nvinfo : EIATTR_CBANK_PARAM_SIZE
	.align		4
.L_51:
        /*0090*/ 	.byte	0x03, 0x19
        /*0092*/ 	.short	0x0024


	//----- nvinfo : EIATTR_PARAM_CBANK
	.align		4
        /*0094*/ 	.byte	0x04, 0x0a
        /*0096*/ 	.short	(.L_53 - .L_52)
	.align		4
.L_52:
        /*0098*/ 	.word	index@(.nv.constant0._Z6gatherIfEvPKT_PKyPS0_iii)
        /*009c*/ 	.short	0x0380
        /*009e*/ 	.short	0x0024


	//----- nvinfo : EIATTR_SW_WAR
	.align		4
.L_53:
        /*00a0*/ 	.byte	0x04, 0x36
        /*00a2*/ 	.short	(.L_55 - .L_54)
.L_54:
        /*00a4*/ 	.word	0x00000008
.L_55:


//--------------------- .nv.callgraph             --------------------------
	.section	.nv.callgraph,"",@"SHT_CUDA_CALLGRAPH"
	.align	4
	.sectionentsize	8
	.align		4
        /*0000*/ 	.word	0x00000000
	.align		4
        /*0004*/ 	.word	0xffffffff
	.align		4
        /*0008*/ 	.word	0x00000000
	.align		4
        /*000c*/ 	.word	0xfffffffe
	.align		4
        /*0010*/ 	.word	0x00000000
	.align		4
        /*0014*/ 	.word	0xfffffffd
	.align		4
        /*0018*/ 	.word	0x00000000
	.align		4
        /*001c*/ 	.word	0xfffffffc


//--------------------- .text._Z6gatherI6__halfEvPKT_PKyPS1_iii --------------------------
	.section	.text._Z6gatherI6__halfEvPKT_PKyPS1_iii,"ax",@progbits
	.align	128
        .global         _Z6gatherI6__halfEvPKT_PKyPS1_iii
        .type           _Z6gatherI6__halfEvPKT_PKyPS1_iii,@function
        .size           _Z6gatherI6__halfEvPKT_PKyPS1_iii,(.L_x_18 - _Z6gatherI6__halfEvPKT_PKyPS1_iii)
        .other          _Z6gatherI6__halfEvPKT_PKyPS1_iii,@"STO_CUDA_ENTRY STV_DEFAULT"
_Z6gatherI6__halfEvPKT_PKyPS1_iii:
.text._Z6gatherI6__halfEvPKT_PKyPS1_iii:
[----:B------:R-:W-:Y:S01]  /*0000*/  LDC R1, c[0x0][0x37c] ;  /* 0x0000df00ff017b82 */ /* 0x000fe20000000800 */
[----:B------:R-:W0:Y:S07]  /*0010*/  S2R R5, SR_CTAID.X ;  /* 0x0000000000057919 */ /* 0x000e2e0000002500 */
[----:B------:R-:W0:Y:S01]  /*0020*/  LDC.64 R2, c[0x0][0x388] ;  /* 0x0000e200ff027b82 */ /* 0x000e220000000a00 */
[----:B------:R-:W1:Y:S01]  /*0030*/  LDCU.64 UR4, c[0x0][0x358] ;  /* 0x00006b00ff0477ac */ /* 0x000e620008000a00 */
[----:B------:R-:W2:Y:S01]  /*0040*/  S2R R7, SR_TID.X ;  /* 0x0000000000077919 */ /* 0x000ea20000002100 */
[----:B------:R-:W2:Y:S05]  /*0050*/  LDCU UR7, c[0x0][0x3a0] ;  /* 0x00007400ff0777ac */ /* 0x000eaa0008000800 */
[----:B------:R-:W3:Y:S08]  /*0060*/  S2UR UR6, SR_CTAID.Y ;  /* 0x00000000000679c3 */ /* 0x000ef00000002600 */
[----:B------:R-:W3:Y:S08]  /*0070*/  LDC R6, c[0x0][0x370] ;  /* 0x0000dc00ff067b82 */ /* 0x000ef00000000800 */
[----:B------:R-:W4:Y:S01]  /*0080*/  LDC R9, c[0x0][0x39c] ;  /* 0x0000e700ff097b82 */ /* 0x000f220000000800 */
[----:B0-----:R-:W-:-:S06]  /*0090*/  IMAD.WIDE.U32 R2, R5, 0x8, R2 ;  /* 0x0000000805027825 */ /* 0x001fcc00078e0002 */
[----:B-1----:R-:W4:Y:S01]  /*00a0*/  LDG.E R2, desc[UR4][R2.64] ;  /* 0x0000000402027981 */ /* 0x002f22000c1e1900 */
[----:B--2---:R-:W-:Y:S01]  /*00b0*/  ISETP.GE.AND P0, PT, R7, UR7, PT ;  /* 0x0000000707007c0c */ /* 0x004fe2000bf06270 */
[----:B---3--:R-:W-:Y:S02]  /*00c0*/  IMAD R6, R6, UR6, R5 ;  /* 0x0000000606067c24 */ /* 0x008fe4000f8e0205 */
[----:B----4-:R-:W-:-:S10]  /*00d0*/  IMAD R0, R9, UR6, R2 ;  /* 0x0000000609007c24 */ /* 0x010fd4000f8e0202 */
[----:B------:R-:W-:Y:S05]  /*00e0*/  @P0 EXIT ;  /* 0x000000000000094d */ /* 0x000fea0003800000 */
[----:B------:R-:W-:Y:S01]  /*00f0*/  LOP3.LUT R2, RZ, R7, RZ, 0x33, !PT ;  /* 0x00000007ff027212 */ /* 0x000fe200078e33ff */
[----:B------:R-:W0:Y:S01]  /*0100*/  LDCU UR6, c[0x0][0x398] ;  /* 0x00007300ff0677ac */ /* 0x000e220008000800 */
[----:B------:R-:W-:Y:S01]  /*0110*/  BSSY.RECONVERGENT B0, `(.L_x_0) ;  /* 0x000001b000007945 */ /* 0x000fe20003800200 */
[----:B------:R-:W-:Y:S02]  /*0120*/  IMAD R0, R0, UR7, RZ ;  /* 0x0000000700007c24 */ /* 0x000fe4000f8e02ff */
[----:B------:R-:W-:-:S05]  /*0130*/  VIADD R8, R2, UR7 ;  /* 0x0000000702087c36 */ /* 0x000fca0008000000 */
[C---:B------:R-:W-:Y:S02]  /*0140*/  LOP3.LUT R2, R8.reuse, 0x180, RZ, 0xc0, !PT ;  /* 0x0000018008027812 */ /* 0x040fe400078ec0ff */
[----:B------:R-:W-:Y:S02]  /*0150*/  ISETP.GE.U32.AND P0, PT, R8, 0x180, PT ;  /* 0x000001800800780c */ /* 0x000fe40003f06070 */
[----:B------:R-:W-:-:S13]  /*0160*/  ISETP.NE.AND P1, PT, R2, 0x180, PT ;  /* 0x000001800200780c */ /* 0x000fda0003f25270 */
[----:B0-----:R-:W-:Y:S05]  /*0170*/  @!P1 BRA `(.L_x_1) ;  /* 0x0000000000509947 */ /* 0x001fea0003800000 */
[----:B------:R-:W0:Y:S01]  /*0180*/  LDC.64 R2, c[0x0][0x390] ;  /* 0x0000e400ff027b82 */ /* 0x000e220000000a00 */
[----:B------:R-:W-:Y:S01]  /*0190*/  LEA.HI R8, R8, 0x1, RZ, 0x19 ;  /* 0x0000000108087811 */ /* 0x000fe200078fc8ff */
[--C-:B------:R-:W-:Y:S02]  /*01a0*/  IMAD.IADD R13, R0, 0x1, R7.reuse ;  /* 0x00000001000d7824 */ /* 0x100fe400078e0207 */
[----:B------:R-:W-:Y:S02]  /*01b0*/  IMAD R15, R6, UR7, R7 ;  /* 0x00000007060f7c24 */ /* 0x000fe4000f8e0207 */
[C---:B------:R-:W-:Y:S01]  /*01c0*/  IMAD.SHL.U32 R9, R8.reuse, 0x80, RZ ;  /* 0x0000008008097824 */ /* 0x040fe200078e00ff */
[----:B------:R-:W-:Y:S01]  /*01d0*/  LOP3.LUT R8, R8, 0x3, RZ, 0xc0, !PT ;  /* 0x0000000308087812 */ /* 0x000fe200078ec0ff */
[----:B------:R-:W1:Y:S03]  /*01e0*/  LDC.64 R4, c[0x0][0x380] ;  /* 0x0000e000ff047b82 */ /* 0x000e660000000a00 */
[----:B------:R-:W-:Y:S01]  /*01f0*/  LOP3.LUT R10, R9, 0x180, RZ, 0xc0, !PT ;  /* 0x00000180090a7812 */ /* 0x000fe200078ec0ff */
[----:B------:R-:W-:-:S03]  /*0200*/  IMAD.MOV R12, RZ, RZ, -R8 ;  /* 0x000000ffff0c7224 */ /* 0x000fc600078e0a08 */
[----:B------:R-:W-:-:S07]  /*0210*/  IADD3 R7, PT, PT, R7, R10, RZ ;  /* 0x0000000a07077210 */ /* 0x000fce0007ffe0ff */
.L_x_2:
[----:B------:R-:W-:Y:S01]  /*0220*/  ISETP.GE.AND P1, PT, R15, UR6, PT ;  /* 0x000000060f007c0c */ /* 0x000fe2000bf26270 */
[----:B-1----:R-:W-:-:S12]  /*0230*/  IMAD.WIDE R8, R13, 0x2, R4 ;  /* 0x000000020d087825 */ /* 0x002fd800078e0204 */
[----:B------:R-:W2:Y:S01]  /*0240*/  @!P1 LDG.E.U16 R9, desc[UR4][R8.64] ;  /* 0x0000000408099981 */ /* 0x000ea2000c1e1500 */
[C---:B0-----:R-:W-:Y:S01]  /*0250*/  IMAD.WIDE R10, R15.reuse, 0x2, R2 ;  /* 0x000000020f0a7825 */ /* 0x041fe200078e0202 */
[----:B------:R-:W-:-:S03]  /*0260*/  IADD3 R15, PT, PT, R15, 0x80, RZ ;  /* 0x000000800f0f7810 */ /* 0x000fc60007ffe0ff */
[----:B------:R-:W-:Y:S02]  /*0270*/  VIADD R12, R12, 0x1 ;  /* 0x000000010c0c7836 */ /* 0x000fe40000000000 */
[----:B------:R-:W-:Y:S01]  /*0280*/  VIADD R13, R13, 0x80 ;  /* 0x000000800d0d7836 */ /* 0x000fe20000000000 */
[----:B--2---:R2:W-:Y:S02]  /*0290*/  @!P1 STG.E.U16 desc[UR4][R10.64], R9 ;  /* 0x000000090a009986 */ /* 0x0045e4000c101504 */
[----:B------:R-:W-:-:S13]  /*02a0*/  ISETP.NE.AND P1, PT, R12, RZ, PT ;  /* 0x000000ff0c00720c */ /* 0x000fda0003f25270 */
[----:B--2---:R-:W-:Y:S05]  /*02b0*/  @P1 BRA `(.L_x_2) ;  /* 0xfffffffc00d81947 */ /* 0x004fea000383ffff */
.L_x_1:
[----:B------:R-:W-:Y:S05]  /*02c0*/  BSYNC.RECONVERGENT B0 ;  /* 0x0000000000007941 */ /* 0x000fea0003800200 */
.L_x_0:
[----:B------:R-:W-:Y:S05]  /*02d0*/  @!P0 EXIT ;  /* 0x000000000000894d */ /* 0x000fea0003800000 */
[----:B------:R-:W0:Y:S01]  /*02e0*/  LDC R8, c[0x0][0x398] ;  /* 0x0000e600ff087b82 */ /* 0x000e220000000800 */
[----:B------:R-:W1:Y:S01]  /*02f0*/  LDCU UR8, c[0x0][0x3a0] ;  /* 0x00007400ff0877ac */ /* 0x000e620008000800 */
[----:B------:R-:W-:Y:S02]  /*0300*/  VIADD R9, R7, 0x100 ;  /* 0x0000010007097836 */ /* 0x000fe40000000000 */
[--C-:B------:R-:W-:Y:S01]  /*0310*/  IMAD.IADD R13, R0, 0x1, R7.reuse ;  /* 0x00000001000d7824 */ /* 0x100fe200078e0207 */
[----:B------:R-:W2:Y:S03]  /*0320*/  LDCU UR9, c[0x0][0x3a0] ;  /* 0x00007400ff0977ac */ /* 0x000ea60008000800 */
[----:B------:R-:W3:Y:S01]  /*0330*/  LDC.64 R2, c[0x0][0x390] ;  /* 0x0000e400ff027b82 */ /* 0x000ee20000000a00 */
[----:B------:R-:W4:Y:S01]  /*0340*/  LDCU.64 UR6, c[0x0][0x380] ;  /* 0x00007000ff0677ac */ /* 0x000f220008000a00 */
[----:B-1----:R-:W-:-:S07]  /*0350*/  IMAD R15, R6, UR8, R7 ;  /* 0x00000008060f7c24 */ /* 0x002fce000f8e0207 */
.L_x_7:
[----:B0-----:R-:W-:-:S13]  /*0360*/  ISETP.GE.AND P0, PT, R15, R8, PT ;  /* 0x000000080f00720c */ /* 0x001fda0003f06270 */
[----:B------:R-:W0:Y:S02]  /*0370*/  @!P0 LDC.64 R10, c[0x0][0x380] ;  /* 0x0000e000ff0a8b82 */ /* 0x000e240000000a00 */
[----:B0-----:R-:W-:-:S06]  /*0380*/  @!P0 IMAD.WIDE R10, R13, 0x2, R10 ;  /* 0x000000020d0a8825 */ /* 0x001fcc00078e020a */
[----:B------:R-:W5:Y:S01]  /*0390*/  @!P0 LDG.E.U16 R11, desc[UR4][R10.64] ;  /* 0x000000040a0b8981 */ /* 0x000f62000c1e1500 */
[----:B------:R-:W-:Y:S01]  /*03a0*/  IADD3 R7, PT, PT, R9, -0x100, RZ ;  /* 0xffffff0009077810 */ /* 0x000fe20007ffe0ff */
[C---:B---3--:R-:W-:Y:S01]  /*03b0*/  IMAD.WIDE R4, R15.reuse, 0x2, R2 ;  /* 0x000000020f047825 */ /* 0x048fe200078e0202 */
[----:B------:R-:W-:Y:S02]  /*03c0*/  BSSY.RECONVERGENT B0, `(.L_x_3) ;  /* 0x000000e000007945 */ /* 0x000fe40003800200 */
[----:B------:R-:W-:Y:S01]  /*03d0*/  SHF.R.S32.HI R19, RZ, 0x1f, R7 ;  /* 0x0000001fff137819 */ /* 0x000fe20000011407 */
[C---:B------:R-:W-:Y:S01]  /*03e0*/  VIADD R17, R15.reuse, 0x100 ;  /* 0x000001000f117836 */ /* 0x040fe20000000000 */
[----:B------:R-:W-:Y:S01]  /*03f0*/  IADD3 R12, P1, PT, R0, R7, RZ ;  /* 0x00000007000c7210 */ /* 0x000fe20007f3e0ff */
[----:B------:R-:W-:-:S03]  /*0400*/  VIADD R7, R15, 0x80 ;  /* 0x000000800f077836 */ /* 0x000fc60000000000 */
[----:B------:R-:W-:Y:S02]  /*0410*/  LEA.HI.X.SX32 R19, R0, R19, 0x1, P1 ;  /* 0x0000001300137211 */ /* 0x000fe400008f0eff */
[C---:B----4-:R-:W-:Y:S02]  /*0420*/  LEA R6, P2, R12.reuse, UR6, 0x1 ;  /* 0x000000060c067c11 */ /* 0x050fe4000f8408ff */
[-C--:B------:R-:W-:Y:S01]  /*0430*/  ISETP.GE.AND P1, PT, R17, R8.reuse, PT ;  /* 0x000000081100720c */ /* 0x080fe20003f26270 */
[----:B-----5:R0:W-:Y:S01]  /*0440*/  @!P0 STG.E.U16 desc[UR4][R4.64], R11 ;  /* 0x0000000b04008986 */ /* 0x0201e2000c101504 */
[----:B------:R-:W-:Y:S02]  /*0450*/  ISETP.GE.AND P0, PT, R7, R8, PT ;  /* 0x000000080700720c */ /* 0x000fe40003f06270 */
[----:B------:R-:W-:-:S11]  /*0460*/  LEA.HI.X R7, R12, UR7, R19, 0x1, P2 ;  /* 0x000000070c077c11 */ /* 0x000fd600090f0c13 */
[----:B0-----:R-:W-:Y:S05]  /*0470*/  @P0 BRA `(.L_x_4) ;  /* 0x0000000000080947 */ /* 0x001fea0003800000 */
[----:B------:R-:W3:Y:S04]  /*0480*/  LDG.E.U16 R11, desc[UR4][R6.64+0x100] ;  /* 0x00010004060b7981 */ /* 0x000ee8000c1e1500 */
[----:B---3--:R0:W-:Y:S02]  /*0490*/  STG.E.U16 desc[UR4][R4.64+0x100], R11 ;  /* 0x0001000b04007986 */ /* 0x0081e4000c101504 */
.L_x_4:
[----:B--2---:R-:W-:Y:S05]  /*04a0*/  BSYNC.RECONVERGENT B0 ;  /* 0x0000000000007941 */ /* 0x004fea0003800200 */
.L_x_3:
[----:B------:R-:W-:Y:S04]  /*04b0*/  BSSY.RECONVERGENT B0, `(.L_x_5) ;  /* 0x0000004000007945 */ /* 0x000fe80003800200 */
[----:B------:R-:W-:Y:S05]  /*04c0*/  @P1 BRA `(.L_x_6) ;  /* 0x0000000000081947 */ /* 0x000fea0003800000 */
[----:B0-----:R-:W2:Y:S04]  /*04d0*/  LDG.E.U16 R11, desc[UR4][R6.64+0x200] ;  /* 0x00020004060b7981 */ /* 0x001ea8000c1e1500 */
[----:B--2---:R1:W-:Y:S02]  /*04e0*/  STG.E.U16 desc[UR4][R4.64+0x200], R11 ;  /* 0x0002000b04007986 */ /* 0x0043e4000c101504 */
.L_x_6:
[----:B------:R-:W-:Y:S05]  /*04f0*/  BSYNC.RECONVERGENT B0 ;  /* 0x0000000000007941 */ /* 0x000fea0003800200 */
.L_x_5:
[----:B01----:R-:W-:-:S04]  /*0500*/  IADD3 R11, PT, PT, R15, 0x180, RZ ;  /* 0x000001800f0b7810 */ /* 0x003fc80007ffe0ff */
[----:B------:R-:W-:-:S13]  /*0510*/  ISETP.GE.AND P0, PT, R11, R8, PT ;  /* 0x000000080b00720c */ /* 0x000fda0003f06270 */
[----:B------:R-:W2:Y:S01]  /*0520*/  @!P0 LDG.E.U16 R7, desc[UR4][R6.64+0x300] ;  /* 0x0003000406078981 */ /* 0x000ea2000c1e1500 */
[----:B------:R-:W-:Y:S01]  /*0530*/  VIADD R10, R9, 0x100 ;  /* 0x00000100090a7836 */ /* 0x000fe20000000000 */
[----:B------:R-:W-:Y:S01]  /*0540*/  IADD3 R13, PT, PT, R13, 0x200, RZ ;  /* 0x000002000d0d7810 */ /* 0x000fe20007ffe0ff */
[----:B------:R-:W-:Y:S02]  /*0550*/  VIADD R9, R9, 0x200 ;  /* 0x0000020009097836 */ /* 0x000fe40000000000 */
[----:B------:R-:W-:Y:S01]  /*0560*/  VIADD R15, R15, 0x200 ;  /* 0x000002000f0f7836 */ /* 0x000fe20000000000 */
[----:B--2---:R1:W-:Y:S01]  /*0570*/  @!P0 STG.E.U16 desc[UR4][R4.64+0x300], R7 ;  /* 0x0003000704008986 */ /* 0x0043e2000c101504 */
[----:B------:R-:W-:-:S13]  /*0580*/  ISETP.GE.AND P0, PT, R10, UR9, PT ;  /* 0x000000090a007c0c */ /* 0x000fda000bf06270 */
[----:B-1----:R-:W-:Y:S05]  /*0590*/  @!P0 BRA `(.L_x_7) ;  /* 0xfffffffc00708947 */ /* 0x002fea000383ffff */
[----:B------:R-:W-:Y:S05]  /*05a0*/  EXIT ;  /* 0x000000000000794d */ /* 0x000fea0003800000 */
.L_x_8:
[----:B------:R-:W-:-:S00]  /*05b0*/  BRA `(.L_x_8) ;  /* 0xfffffffc00fc7947 */ /* 0x000fc0000383ffff */
[----:B------:R-:W-:-:S00]  /*05c0*/  NOP ;  /* 0x0000000000007918 */ /* 0x000fc00000000000 */
        /* <DEDUP_REMOVED lines=11> */
.L_x_18:


//--------------------- .text._Z6gatherIfEvPKT_PKyPS0_iii --------------------------
	.section	.text._Z6gatherIfEvPKT_PKyPS0_iii,"ax",@progbits
	.align	128
        .global         _Z6gatherIfEvPKT_PKyPS0_iii
        .type           _Z6gatherIfEvPKT_PKyPS0_iii,@function
        .size           _Z6gatherIfEvPKT_PKyPS0_iii,(.L_x_19 - _Z6gatherIfEvPKT_PKyPS0_iii)
        .other          _Z6gatherIfEvPKT_PKyPS0_iii,@"STO_CUDA_ENTRY STV_DEFAULT"
_Z6gatherIfEvPKT_PKyPS0_iii:
.text._Z6gatherIfEvPKT_PKyPS0_iii:
        /* <DEDUP_REMOVED lines=34> */
.L_x_11:
[----:B------:R-:W-:Y:S01]  /*0220*/  ISETP.GE.AND P1, PT, R15, UR6, PT ;  /* 0x000000060f007c0c */ /* 0x000fe2000bf26270 */
[----:B-1----:R-:W-:-:S12]  /*0230*/  IMAD.WIDE R8, R13, 0x4, R4 ;  /* 0x000000040d087825 */ /* 0x002fd800078e0204 */
[----:B------:R-:W2:Y:S01]  /*0240*/  @!P1 LDG.E R9, desc[UR4][R8.64] ;  /* 0x0000000408099981 */ /* 0x000ea2000c1e1900 */
[C---:B0-----:R-:W-:Y:S01]  /*0250*/  IMAD.WIDE R10, R15.reuse, 0x4, R2 ;  /* 0x000000040f0a7825 */ /* 0x041fe200078e0202 */
[----:B------:R-:W-:-:S03]  /*0260*/  IADD3 R15, PT, PT, R15, 0x80, RZ ;  /* 0x000000800f0f7810 */ /* 0x000fc60007ffe0ff */
[----:B------:R-:W-:Y:S02]  /*0270*/  VIADD R12, R12, 0x1 ;  /* 0x000000010c0c7836 */ /* 0x000fe40000000000 */
[----:B------:R-:W-:Y:S01]  /*0280*/  VIADD R13, R13, 0x80 ;  /* 0x000000800d0d7836 */ /* 0x000fe20000000000 */
[----:B--2---:R2:W-:Y:S02]  /*0290*/  @!P1 STG.E desc[UR4][R10.64], R9 ;  /* 0x000000090a009986 */ /* 0x0045e4000c101904 */
[----:B------:R-:W-:-:S13]  /*02a0*/  ISETP.NE.AND P1, PT, R12, RZ, PT ;  /* 0x000000ff0c00720c */ /* 0x000fda0003f25270 */
[----:B--2---:R-:W-:Y:S05]  /*02b0*/  @P1 BRA `(.L_x_11) ;  /* 0xfffffffc00d81947 */ /* 0x004fea000383ffff */
.L_x_10:
[----:B------:R-:W-:Y:S05]  /*02c0*/  BSYNC.RECONVERGENT B0 ;  /* 0x0000000000007941 */ /* 0x000fea0003800200 */
.L_x_9:
        /* <DEDUP_REMOVED lines=9> */
.L_x_16:
[----:B0-----:R-:W-:-:S13]  /*0360*/  ISETP.GE.AND P0, PT, R15, R8, PT ;  /* 0x000000080f00720c */ /* 0x001fda0003f06270 */
[----:B------:R-:W0:Y:S02]  /*0370*/  @!P0 LDC.64 R10, c[0x0][0x380] ;  /* 0x0000e000ff0a8b82 */ /* 0x000e240000000a00 */
[----:B0-----:R-:W-:-:S06]  /*0380*/  @!P0 IMAD.WIDE R10, R13, 0x4, R10 ;  /* 0x000000040d0a8825 */ /* 0x001fcc00078e020a */
[----:B------:R-:W5:Y:S01]  /*0390*/  @!P0 LDG.E R11, desc[UR4][R10.64] ;  /* 0x000000040a0b8981 */ /* 0x000f62000c1e1900 */
        /* <DEDUP_REMOVED lines=10> */
[----:B-----5:R0:W-:Y:S01]  /*0440*/  @!P0 STG.E desc[UR4][R4.64], R11 ;  /* 0x0000000b04008986 */ /* 0x0201e2000c101904 */
[----:B------:R-:W-:Y:S02]  /*0450*/  ISETP.GE.AND P0, PT, R7, R8, PT ;  /* 0x000000080700720c */ /* 0x000fe40003f06270 */
[----:B------:R-:W-:-:S11]  /*0460*/  LEA.HI.X R7, R12, UR7, R19, 0x2, P2 ;  /* 0x000000070c077c11 */ /* 0x000fd600090f1413 */
[----:B0-----:R-:W-:Y:S05]  /*0470*/  @P0 BRA `(.L_x_13) ;  /* 0x0000000000080947 */ /* 0x001fea0003800000 */
[----:B------:R-:W3:Y:S04]  /*0480*/  LDG.E R11, desc[UR4][R6.64+0x200] ;  /* 0x00020004060b7981 */ /* 0x000ee8000c1e1900 */
[----:B---3--:R0:W-:Y:S02]  /*0490*/  STG.E desc[UR4][R4.64+0x200], R11 ;  /* 0x0002000b04007986 */ /* 0x0081e4000c101904 */
.L_x_13:
[----:B--2---:R-:W-:Y:S05]  /*04a0*/  BSYNC.RECONVERGENT B0 ;  /* 0x0000000000007941 */ /* 0x004fea0003800200 */
.L_x_12:
[----:B------:R-:W-:Y:S04]  /*04b0*/  BSSY.RECONVERGENT B0, `(.L_x_14) ;  /* 0x0000004000007945 */ /* 0x000fe80003800200 */
[----:B------:R-:W-:Y:S05]  /*04c0*/  @P1 BRA `(.L_x_15) ;  /* 0x0000000000081947 */ /* 0x000fea0003800000 */
[----:B0-----:R-:W2:Y:S04]  /*04d0*/  LDG.E R11, desc[UR4][R6.64+0x400] ;  /* 0x00040004060b7981 */ /* 0x001ea8000c1e1900 */
[----:B--2---:R1:W-:Y:S02]  /*04e0*/  STG.E desc[UR4][R4.64+0x400], R11 ;  /* 0x0004000b04007986 */ /* 0x0043e4000c101904 */
.L_x_15:
[----:B------:R-:W-:Y:S05]  /*04f0*/  BSYNC.RECONVERGENT B0 ;  /* 0x0000000000007941 */ /* 0x000fea0003800200 */
.L_x_14:
[----:B01----:R-:W-:-:S04]  /*0500*/  IADD3 R11, PT, PT, R15, 0x180, RZ ;  /* 0x000001800f0b7810 */ /* 0x003fc80007ffe0ff */
[----:B------:R-:W-:-:S13]  /*0510*/  ISETP.GE.AND P0, PT, R11, R8, PT ;  /* 0x000000080b00720c */ /* 0x000fda0003f06270 */
[----:B------:R-:W2:Y:S01]  /*0520*/  @!P0 LDG.E R7, desc[UR4][R6.64+0x600] ;  /* 0x0006000406078981 */ /* 0x000ea2000c1e1900 */
[----:B------:R-:W-:Y:S01]  /*0530*/  VIADD R10, R9, 0x100 ;  /* 0x00000100090a7836 */ /* 0x000fe20000000000 */
[----:B------:R-:W-:Y:S01]  /*0540*/  IADD3 R13, PT, PT, R13, 0x200, RZ ;  /* 0x000002000d0d7810 */ /* 0x000fe20007ffe0ff */
[----:B------:R-:W-:Y:S02]  /*0550*/  VIADD R9, R9, 0x200 ;  /* 0x0000020009097836 */ /* 0x000fe40000000000 */
[----:B------:R-:W-:Y:S01]  /*0560*/  VIADD R15, R15, 0x200 ;  /* 0x000002000f0f7836 */ /* 0x000fe20000000000 */
[----:B--2---:R1:W-:Y:S01]  /*0570*/  @!P0 STG.E desc[UR4][R4.64+0x600], R7 ;  /* 0x0006000704008986 */ /* 0x0043e2000c101904 */
[----:B------:R-:W-:-:S13]  /*0580*/  ISETP.GE.AND P0, PT, R10, UR9, PT ;  /* 0x000000090a007c0c */ /* 0x000fda000bf06270 */
[----:B-1----:R-:W-:Y:S05]  /*0590*/  @!P0 BRA `(.L_x_16) ;  /* 0xfffffffc00708947 */ /* 0x002fea000383ffff */
[----:B------:R-:W-:Y:S05]  /*05a0*/  EXIT ;  /* 0x000000000000794d */ /* 0x000fea0003800000 */
.L_x_17:
        /* <DEDUP_REMOVED lines=13> */
.L_x_19:


//--------------------- .nv.shared.reserved.0     --------------------------
	.section	.nv.shared.reserved.0,"aw",@nobits
	.weak		__nv_reservedSMEM_offset_0_alias
	.size		__nv_reservedSMEM_offset_0_alias, 0, 64
	.other		__nv_reservedSMEM_offset_0_alias,@"STO_CUDA_RESERVED_SHARED STV_DEFAULT"
__nv_reservedSMEM_offset_0_alias:
	.zero		0
	.zero		64


//--------------------- .nv.constant0._Z6gatherI6__halfEvPKT_PKyPS1_iii --------------------------
	.section	.nv.constant0._Z6gatherI6__halfEvPKT_PKyPS1_iii,"a",@progbits
	.sectionflags	@""
	.align	4
.nv.constant0._Z6gatherI6__halfEvPKT_PKyPS1_iii:
	.zero		932


//--------------------- .nv.constant0._Z6gatherIfEvPKT_PKyPS0_iii --------------------------
	.section	.nv.constant0._Z6gatherIfEvPKT_PKyPS0_iii,"a",@progbits
	.sectionflags	@""
	.align	4
.nv.constant0._Z6gatherIfEvPKT_PKyPS0_iii:
	.zero		932


//--------------------- SYMBOLS --------------------------

	.type		.nv.reservedSmem.offset0,@object
	.size		.nv.reservedSmem.offset0,0x4
